//
// Generated by NVIDIA NVVM Compiler
//
// Compiler Build ID: CL-36424714
// Cuda compilation tools, release 13.0, V13.0.88
// Based on NVVM 20.0.0
//

.version 9.0
.target sm_100
.address_size 64

	// .globl	_Z9kerneladdPfS_S_

.visible .entry _Z9kerneladdPfS_S_(
	.param .u64 .ptr .align 1 _Z9kerneladdPfS_S__param_0,
	.param .u64 .ptr .align 1 _Z9kerneladdPfS_S__param_1,
	.param .u64 .ptr .align 1 _Z9kerneladdPfS_S__param_2
)
{
	.reg .b32 	%r<2>;
	.reg .b32 	%f<4>;
	.reg .b64 	%rd<11>;

	ld.param.u64 	%rd1, [_Z9kerneladdPfS_S__param_0];
	ld.param.u64 	%rd2, [_Z9kerneladdPfS_S__param_1];
	ld.param.u64 	%rd3, [_Z9kerneladdPfS_S__param_2];
	cvta.to.global.u64 	%rd4, %rd3;
	cvta.to.global.u64 	%rd5, %rd2;
	cvta.to.global.u64 	%rd6, %rd1;
	mov.u32 	%r1, %ctaid.x;
	mul.wide.u32 	%rd7, %r1, 4;
	add.s64 	%rd8, %rd6, %rd7;
	ld.global.f32 	%f1, [%rd8];
	add.s64 	%rd9, %rd5, %rd7;
	ld.global.f32 	%f2, [%rd9];
	add.f32 	%f3, %f1, %f2;
	add.s64 	%rd10, %rd4, %rd7;
	st.global.f32 	[%rd10], %f3;
	ret;

}


// ===== COMPILED SASS (sm_100) =====

	.target	sm_100

	.elftype	@"ET_EXEC"


//--------------------- .note.nv.tkinfo           --------------------------
	.section	.note.nv.tkinfo,"",@"SHT_NOTE"
	.sectionflags	@"SHF_NOTE_NV_TKINFO"
	.tkinfo
        /*0018*/ 	.word	0x00000002
        /*0030*/ 	.string	""
        /*0030*/ 	.string	"ptxas"
        /*0030*/ 	.string	"Cuda compilation tools, release 13.0, V13.0.88"
        /*0030*/ 	.string	"Build cuda_13.0.r13.0/compiler.36424714_0"
        /*0030*/ 	.string	"-arch sm_100 -m 64 "



//--------------------- .note.nv.cuinfo           --------------------------
	.section	.note.nv.cuinfo,"",@"SHT_NOTE"
	.sectionflags	@"SHF_NOTE_NV_CUINFO"
        /*0018*/ 	.short	0x0002
        /*001a*/ 	.short	0x0064
        /*001c*/ 	.short	0x0082
	.zero		2


//--------------------- .nv.info                  --------------------------
	.section	.nv.info,"",@"SHT_CUDA_INFO"
	.align	4


	//----- nvinfo : EIATTR_REGCOUNT
	.align		4
        /*0000*/ 	.byte	0x04, 0x2f
        /*0002*/ 	.short	(.L_1 - .L_0)
	.align		4
.L_0:
        /*0004*/ 	.word	index@(_Z9kerneladdPfS_S_)
        /*0008*/ 	.word	0x0000000c


	//----- nvinfo : EIATTR_FRAME_SIZE
	.align		4
.L_1:
        /*000c*/ 	.byte	0x04, 0x11
        /*000e*/ 	.short	(.L_3 - .L_2)
	.align		4
.L_2:
        /*0010*/ 	.word	index@(_Z9kerneladdPfS_S_)
        /*0014*/ 	.word	0x00000000


	//----- nvinfo : EIATTR_MIN_STACK_SIZE
	.align		4
.L_3:
        /*0018*/ 	.byte	0x04, 0x12
        /*001a*/ 	.short	(.L_5 - .L_4)
	.align		4
.L_4:
        /*001c*/ 	.word	index@(_Z9kerneladdPfS_S_)
        /*0020*/ 	.word	0x00000000
.L_5:


//--------------------- .nv.compat                --------------------------
	.section	.nv.compat,"",@"SHT_CUDA_COMPAT_INFO"
	.align	4
        /*0000*/ 	.byte	0x02, 0x09, 0x00, 0x00, 0x02, 0x02, 0x01, 0x00, 0x02, 0x05, 0x05, 0x00, 0x03, 0x07, 0x01, 0x01
        /*0010*/ 	.byte	0x02, 0x03, 0x00, 0x00, 0x02, 0x06, 0x01, 0x00, 0x04, 0x0b, 0x08, 0x00, 0x09, 0x00, 0x00, 0x00
        /*0020*/ 	.byte	0x00, 0x00, 0x00, 0x00


//--------------------- .nv.info._Z9kerneladdPfS_S_ --------------------------
	.section	.nv.info._Z9kerneladdPfS_S_,"",@"SHT_CUDA_INFO"
	.sectionflags	@""
	.align	4


	//----- nvinfo : EIATTR_CUDA_API_VERSION
	.align		4
        /*0000*/ 	.byte	0x04, 0x37
        /*0002*/ 	.short	(.L_7 - .L_6)
.L_6:
        /*0004*/ 	.word	0x00000082


	//----- nvinfo : EIATTR_KPARAM_INFO
	.align		4
.L_7:
        /*0008*/ 	.byte	0x04, 0x17
        /*000a*/ 	.short	(.L_9 - .L_8)
.L_8:
        /*000c*/ 	.word	0x00000000
        /*0010*/ 	.short	0x0002
        /*0012*/ 	.short	0x0010
        /*0014*/ 	.byte	0x00, 0xf5, 0x21, 0x00


	//----- nvinfo : EIATTR_KPARAM_INFO
	.align		4
.L_9:
        /*0018*/ 	.byte	0x04, 0x17
        /*001a*/ 	.short	(.L_11 - .L_10)
.L_10:
        /*001c*/ 	.word	0x00000000
        /*0020*/ 	.short	0x0001
        /*0022*/ 	.short	0x0008
        /*0024*/ 	.byte	0x00, 0xf5, 0x21, 0x00


	//----- nvinfo : EIATTR_KPARAM_INFO
	.align		4
.L_11:
        /*0028*/ 	.byte	0x04, 0x17
        /*002a*/ 	.short	(.L_13 - .L_12)
.L_12:
        /*002c*/ 	.word	0x00000000
        /*0030*/ 	.short	0x0000
        /*0032*/ 	.short	0x0000
        /*0034*/ 	.byte	0x00, 0xf5, 0x21, 0x00


	//----- nvinfo : EIATTR_SPARSE_MMA_MASK
	.align		4
.L_13:
        /*0038*/ 	.byte	0x03, 0x50
        /*003a*/ 	.short	0x0000


	//----- nvinfo : EIATTR_MAXREG_COUNT
	.align		4
        /*003c*/ 	.byte	0x03, 0x1b
        /*003e*/ 	.short	0x00ff


	//----- nvinfo : EIATTR_MERCURY_ISA_VERSION
	.align		4
        /*0040*/ 	.byte	0x03, 0x5f
        /*0042*/ 	.short	0x0101


	//----- nvinfo : EIATTR_VRC_CTA_INIT_COUNT
	.align		4
        /*0044*/ 	.byte	0x02, 0x4a
	.zero		1
	.zero		1


	//----- nvinfo : EIATTR_EXIT_INSTR_OFFSETS
	.align		4
        /*0048*/ 	.byte	0x04, 0x1c
        /*004a*/ 	.short	(.L_15 - .L_14)


	//   ....[0]....
.L_14:
        /*004c*/ 	.word	0x000000d0


	//----- nvinfo : EIATTR_CBANK_PARAM_SIZE
	.align		4
.L_15:
        /*0050*/ 	.byte	0x03, 0x19
        /*0052*/ 	.short	0x0018


	//----- nvinfo : EIATTR_PARAM_CBANK
	.align		4
        /*0054*/ 	.byte	0x04, 0x0a
        /*0056*/ 	.short	(.L_17 - .L_16)
	.align		4
.L_16:
        /*0058*/ 	.word	index@(.nv.constant0._Z9kerneladdPfS_S_)
        /*005c*/ 	.short	0x0380
        /*005e*/ 	.short	0x0018


	//----- nvinfo : EIATTR_SW_WAR
	.align		4
.L_17:
        /*0060*/ 	.byte	0x04, 0x36
        /*0062*/ 	.short	(.L_19 - .L_18)
.L_18:
        /*0064*/ 	.word	0x00000008
.L_19:


//--------------------- .nv.callgraph             --------------------------
	.section	.nv.callgraph,"",@"SHT_CUDA_CALLGRAPH"
	.align	4
	.sectionentsize	8
	.align		4
        /*0000*/ 	.word	0x00000000
	.align		4
        /*0004*/ 	.word	0xffffffff
	.align		4
        /*0008*/ 	.word	0x00000000
	.align		4
        /*000c*/ 	.word	0xfffffffe
	.align		4
        /*0010*/ 	.word	0x00000000
	.align		4
        /*0014*/ 	.word	0xfffffffd
	.align		4
        /*0018*/ 	.word	0x00000000
	.align		4
        /*001c*/ 	.word	0xfffffffc


//--------------------- .text._Z9kerneladdPfS_S_  --------------------------
	.section	.text._Z9kerneladdPfS_S_,"ax",@progbits
	.align	128
        .global         _Z9kerneladdPfS_S_
        .type           _Z9kerneladdPfS_S_,@function
        .size           _Z9kerneladdPfS_S_,(.L_x_1 - _Z9kerneladdPfS_S_)
        .other          _Z9kerneladdPfS_S_,@"STO_CUDA_ENTRY STV_DEFAULT"
_Z9kerneladdPfS_S_:
.text._Z9kerneladdPfS_S_:
[----:B------:R-:W-:Y:S01]  /*0000*/  LDC R1, c[0x0][0x37c] ;  /* 0x0000df00ff017b82 */ /* 0x000fe20000000800 */
[----:B------:R-:W0:Y:S07]  /*0010*/  S2R R9, SR_CTAID.X ;  /* 0x0000000000097919 */ /* 0x000e2e0000002500 */
[----:B------:R-:W0:Y:S01]  /*0020*/  LDC.64 R2, c[0x0][0x380] ;  /* 0x0000e000ff027b82 */ /* 0x000e220000000a00 */
[----:B------:R-:W1:Y:S07]  /*0030*/  LDCU.64 UR4, c[0x0][0x358] ;  /* 0x00006b00ff0477ac */ /* 0x000e6e0008000a00 */
[----:B------:R-:W2:Y:S08]  /*0040*/  LDC.64 R4, c[0x0][0x388] ;  /* 0x0000e200ff047b82 */ /* 0x000eb00000000a00 */
[----:B------:R-:W3:Y:S01]  /*0050*/  LDC.64 R6, c[0x0][0x390] ;  /* 0x0000e400ff067b82 */ /* 0x000ee20000000a00 */
[----:B0-----:R-:W-:-:S04]  /*0060*/  IMAD.WIDE.U32 R2, R9, 0x4, R2 ;  /* 0x0000000409027825 */ /* 0x001fc800078e0002 */
[C---:B--2---:R-:W-:Y:S02]  /*0070*/  IMAD.WIDE.U32 R4, R9.reuse, 0x4, R4 ;  /* 0x0000000409047825 */ /* 0x044fe400078e0004 */
[----:B-1----:R-:W2:Y:S04]  /*0080*/  LDG.E R2, desc[UR4][R2.64] ;  /* 0x0000000402027981 */ /* 0x002ea8000c1e1900 */
[----:B------:R-:W2:Y:S01]  /*0090*/  LDG.E R5, desc[UR4][R4.64] ;  /* 0x0000000404057981 */ /* 0x000ea2000c1e1900 */
[----:B---3--:R-:W-:-:S04]  /*00a0*/  IMAD.WIDE.U32 R6, R9, 0x4, R6 ;  /* 0x0000000409067825 */ /* 0x008fc800078e0006 */
[----:B--2---:R-:W-:-:S05]  /*00b0*/  FADD R9, R2, R5 ;  /* 0x0000000502097221 */ /* 0x004fca0000000000 */
[----:B------:R-:W-:Y:S01]  /*00c0*/  STG.E desc[UR4][R6.64], R9 ;  /* 0x0000000906007986 */ /* 0x000fe2000c101904 */
[----:B------:R-:W-:Y:S05]  /*00d0*/  EXIT ;  /* 0x000000000000794d */ /* 0x000fea0003800000 */
.L_x_0:
[----:B------:R-:W-:-:S00]  /*00e0*/  BRA `(.L_x_0) ;  /* 0xfffffffc00fc7947 */ /* 0x000fc0000383ffff */
[----:B------:R-:W-:-:S00]  /*00f0*/  NOP ;  /* 0x0000000000007918 */ /* 0x000fc00000000000 */
        /* <DEDUP_REMOVED lines=8> */
.L_x_1:


//--------------------- .nv.shared.reserved.0     --------------------------
	.section	.nv.shared.reserved.0,"aw",@nobits
	.weak		__nv_reservedSMEM_offset_0_alias
	.size		__nv_reservedSMEM_offset_0_alias, 0, 64
	.other		__nv_reservedSMEM_offset_0_alias,@"STO_CUDA_RESERVED_SHARED STV_DEFAULT"
__nv_reservedSMEM_offset_0_alias:
	.zero		0
	.zero		64


//--------------------- .nv.constant0._Z9kerneladdPfS_S_ --------------------------
	.section	.nv.constant0._Z9kerneladdPfS_S_,"a",@progbits
	.sectionflags	@""
	.align	4
.nv.constant0._Z9kerneladdPfS_S_:
	.zero		920


//--------------------- SYMBOLS --------------------------

	.type		.nv.reservedSmem.offset0,@object
	.size		.nv.reservedSmem.offset0,0x4
